//
// Generated by NVIDIA NVVM Compiler
//
// Compiler Build ID: CL-36424714
// Cuda compilation tools, release 13.0, V13.0.88
// Based on NVVM 20.0.0
//

.version 9.0
.target sm_100
.address_size 64

	// .globl	_Z31tiled_matrix_multiplication_gpuPfS_S_iii
// _ZZ31tiled_matrix_multiplication_gpuPfS_S_iiiE3Ads has been demoted
// _ZZ31tiled_matrix_multiplication_gpuPfS_S_iiiE3Bds has been demoted

.visible .entry _Z31tiled_matrix_multiplication_gpuPfS_S_iii(
	.param .u64 .ptr .align 1 _Z31tiled_matrix_multiplication_gpuPfS_S_iii_param_0,
	.param .u64 .ptr .align 1 _Z31tiled_matrix_multiplication_gpuPfS_S_iii_param_1,
	.param .u64 .ptr .align 1 _Z31tiled_matrix_multiplication_gpuPfS_S_iii_param_2,
	.param .u32 _Z31tiled_matrix_multiplication_gpuPfS_S_iii_param_3,
	.param .u32 _Z31tiled_matrix_multiplication_gpuPfS_S_iii_param_4,
	.param .u32 _Z31tiled_matrix_multiplication_gpuPfS_S_iii_param_5
)
{
	.reg .pred 	%p<12>;
	.reg .b32 	%r<34>;
	.reg .b32 	%f<67>;
	.reg .b64 	%rd<13>;
	// demoted variable
	.shared .align 4 .b8 _ZZ31tiled_matrix_multiplication_gpuPfS_S_iiiE3Ads[1024];
	// demoted variable
	.shared .align 4 .b8 _ZZ31tiled_matrix_multiplication_gpuPfS_S_iiiE3Bds[1024];
	ld.param.u64 	%rd3, [_Z31tiled_matrix_multiplication_gpuPfS_S_iii_param_0];
	ld.param.u64 	%rd4, [_Z31tiled_matrix_multiplication_gpuPfS_S_iii_param_1];
	ld.param.u64 	%rd5, [_Z31tiled_matrix_multiplication_gpuPfS_S_iii_param_2];
	ld.param.u32 	%r15, [_Z31tiled_matrix_multiplication_gpuPfS_S_iii_param_3];
	ld.param.u32 	%r16, [_Z31tiled_matrix_multiplication_gpuPfS_S_iii_param_4];
	ld.param.u32 	%r17, [_Z31tiled_matrix_multiplication_gpuPfS_S_iii_param_5];
	mov.u32 	%r18, %ctaid.x;
	mov.u32 	%r19, %ctaid.y;
	mov.u32 	%r1, %tid.x;
	mov.u32 	%r2, %tid.y;
	shl.b32 	%r20, %r18, 4;
	add.s32 	%r3, %r20, %r1;
	shl.b32 	%r21, %r19, 4;
	add.s32 	%r4, %r21, %r2;
	cvt.rn.f32.s32 	%f10, %r16;
	mul.f32 	%f11, %f10, 0f3D800000;
	cvt.rpi.f32.f32 	%f1, %f11;
	setp.leu.f32 	%p1, %f1, 0f00000000;
	mov.f32 	%f66, 0f00000000;
	@%p1 bra 	$L__BB0_7;
	shl.b32 	%r23, %r2, 6;
	mov.u32 	%r24, _ZZ31tiled_matrix_multiplication_gpuPfS_S_iiiE3Ads;
	add.s32 	%r5, %r24, %r23;
	shl.b32 	%r25, %r1, 2;
	add.s32 	%r6, %r5, %r25;
	mul.lo.s32 	%r7, %r16, %r4;
	mov.u32 	%r26, _ZZ31tiled_matrix_multiplication_gpuPfS_S_iiiE3Bds;
	add.s32 	%r9, %r26, %r25;
	add.s32 	%r8, %r9, %r23;
	cvta.to.global.u64 	%rd1, %rd3;
	cvta.to.global.u64 	%rd2, %rd4;
	mov.f32 	%f66, 0f00000000;
	mov.b32 	%r33, 0;
$L__BB0_2:
	setp.ge.s32 	%p2, %r4, %r15;
	shl.b32 	%r11, %r33, 4;
	add.s32 	%r27, %r11, %r1;
	setp.ge.s32 	%p3, %r27, %r16;
	mov.f32 	%f64, 0f00000000;
	or.pred  	%p4, %p2, %p3;
	@%p4 bra 	$L__BB0_4;
	add.s32 	%r28, %r27, %r7;
	mul.wide.s32 	%rd6, %r28, 4;
	add.s64 	%rd7, %rd1, %rd6;
	ld.global.f32 	%f64, [%rd7];
$L__BB0_4:
	setp.ge.s32 	%p5, %r3, %r17;
	st.shared.f32 	[%r6], %f64;
	add.s32 	%r13, %r11, %r2;
	setp.ge.s32 	%p6, %r13, %r16;
	mov.f32 	%f65, 0f00000000;
	or.pred  	%p7, %p6, %p5;
	@%p7 bra 	$L__BB0_6;
	mad.lo.s32 	%r30, %r13, %r17, %r3;
	mul.wide.s32 	%rd8, %r30, 4;
	add.s64 	%rd9, %rd2, %rd8;
	ld.global.f32 	%f65, [%rd9];
$L__BB0_6:
	st.shared.f32 	[%r8], %f65;
	bar.sync 	0;
	ld.shared.f32 	%f15, [%r5];
	ld.shared.f32 	%f16, [%r9];
	fma.rn.f32 	%f17, %f15, %f16, %f66;
	ld.shared.f32 	%f18, [%r5+4];
	ld.shared.f32 	%f19, [%r9+64];
	fma.rn.f32 	%f20, %f18, %f19, %f17;
	ld.shared.f32 	%f21, [%r5+8];
	ld.shared.f32 	%f22, [%r9+128];
	fma.rn.f32 	%f23, %f21, %f22, %f20;
	ld.shared.f32 	%f24, [%r5+12];
	ld.shared.f32 	%f25, [%r9+192];
	fma.rn.f32 	%f26, %f24, %f25, %f23;
	ld.shared.f32 	%f27, [%r5+16];
	ld.shared.f32 	%f28, [%r9+256];
	fma.rn.f32 	%f29, %f27, %f28, %f26;
	ld.shared.f32 	%f30, [%r5+20];
	ld.shared.f32 	%f31, [%r9+320];
	fma.rn.f32 	%f32, %f30, %f31, %f29;
	ld.shared.f32 	%f33, [%r5+24];
	ld.shared.f32 	%f34, [%r9+384];
	fma.rn.f32 	%f35, %f33, %f34, %f32;
	ld.shared.f32 	%f36, [%r5+28];
	ld.shared.f32 	%f37, [%r9+448];
	fma.rn.f32 	%f38, %f36, %f37, %f35;
	ld.shared.f32 	%f39, [%r5+32];
	ld.shared.f32 	%f40, [%r9+512];
	fma.rn.f32 	%f41, %f39, %f40, %f38;
	ld.shared.f32 	%f42, [%r5+36];
	ld.shared.f32 	%f43, [%r9+576];
	fma.rn.f32 	%f44, %f42, %f43, %f41;
	ld.shared.f32 	%f45, [%r5+40];
	ld.shared.f32 	%f46, [%r9+640];
	fma.rn.f32 	%f47, %f45, %f46, %f44;
	ld.shared.f32 	%f48, [%r5+44];
	ld.shared.f32 	%f49, [%r9+704];
	fma.rn.f32 	%f50, %f48, %f49, %f47;
	ld.shared.f32 	%f51, [%r5+48];
	ld.shared.f32 	%f52, [%r9+768];
	fma.rn.f32 	%f53, %f51, %f52, %f50;
	ld.shared.f32 	%f54, [%r5+52];
	ld.shared.f32 	%f55, [%r9+832];
	fma.rn.f32 	%f56, %f54, %f55, %f53;
	ld.shared.f32 	%f57, [%r5+56];
	ld.shared.f32 	%f58, [%r9+896];
	fma.rn.f32 	%f59, %f57, %f58, %f56;
	ld.shared.f32 	%f60, [%r5+60];
	ld.shared.f32 	%f61, [%r9+960];
	fma.rn.f32 	%f66, %f60, %f61, %f59;
	bar.sync 	0;
	add.s32 	%r33, %r33, 1;
	cvt.rn.f32.u32 	%f62, %r33;
	setp.gt.f32 	%p8, %f1, %f62;
	@%p8 bra 	$L__BB0_2;
$L__BB0_7:
	setp.ge.s32 	%p9, %r4, %r15;
	setp.ge.s32 	%p10, %r3, %r17;
	or.pred  	%p11, %p9, %p10;
	@%p11 bra 	$L__BB0_9;
	mad.lo.s32 	%r32, %r17, %r4, %r3;
	cvta.to.global.u64 	%rd10, %rd5;
	mul.wide.u32 	%rd11, %r32, 4;
	add.s64 	%rd12, %rd10, %rd11;
	st.global.f32 	[%rd12], %f66;
$L__BB0_9:
	ret;

}


// ===== COMPILED SASS (sm_100) =====

	.target	sm_100

	.elftype	@"ET_EXEC"


//--------------------- .note.nv.tkinfo           --------------------------
	.section	.note.nv.tkinfo,"",@"SHT_NOTE"
	.sectionflags	@"SHF_NOTE_NV_TKINFO"
	.tkinfo
        /*0018*/ 	.word	0x00000002
        /*0030*/ 	.string	""
        /*0030*/ 	.string	"ptxas"
        /*0030*/ 	.string	"Cuda compilation tools, release 13.0, V13.0.88"
        /*0030*/ 	.string	"Build cuda_13.0.r13.0/compiler.36424714_0"
        /*0030*/ 	.string	"-arch sm_100 -m 64 "



//--------------------- .note.nv.cuinfo           --------------------------
	.section	.note.nv.cuinfo,"",@"SHT_NOTE"
	.sectionflags	@"SHF_NOTE_NV_CUINFO"
        /*0018*/ 	.short	0x0002
        /*001a*/ 	.short	0x0064
        /*001c*/ 	.short	0x0082
	.zero		2


//--------------------- .nv.info                  --------------------------
	.section	.nv.info,"",@"SHT_CUDA_INFO"
	.align	4


	//----- nvinfo : EIATTR_REGCOUNT
	.align		4
        /*0000*/ 	.byte	0x04, 0x2f
        /*0002*/ 	.short	(.L_1 - .L_0)
	.align		4
.L_0:
        /*0004*/ 	.word	index@(_Z31tiled_matrix_multiplication_gpuPfS_S_iii)
        /*0008*/ 	.word	0x00000020


	//----- nvinfo : EIATTR_FRAME_SIZE
	.align		4
.L_1:
        /*000c*/ 	.byte	0x04, 0x11
        /*000e*/ 	.short	(.L_3 - .L_2)
	.align		4
.L_2:
        /*0010*/ 	.word	index@(_Z31tiled_matrix_multiplication_gpuPfS_S_iii)
        /*0014*/ 	.word	0x00000000


	//----- nvinfo : EIATTR_MIN_STACK_SIZE
	.align		4
.L_3:
        /*0018*/ 	.byte	0x04, 0x12
        /*001a*/ 	.short	(.L_5 - .L_4)
	.align		4
.L_4:
        /*001c*/ 	.word	index@(_Z31tiled_matrix_multiplication_gpuPfS_S_iii)
        /*0020*/ 	.word	0x00000000
.L_5:


//--------------------- .nv.compat                --------------------------
	.section	.nv.compat,"",@"SHT_CUDA_COMPAT_INFO"
	.align	4
        /*0000*/ 	.byte	0x02, 0x09, 0x00, 0x00, 0x02, 0x02, 0x01, 0x00, 0x02, 0x05, 0x05, 0x00, 0x03, 0x07, 0x01, 0x01
        /*0010*/ 	.byte	0x02, 0x03, 0x00, 0x00, 0x02, 0x06, 0x01, 0x00, 0x04, 0x0b, 0x08, 0x00, 0x09, 0x00, 0x00, 0x00
        /*0020*/ 	.byte	0x00, 0x00, 0x00, 0x00


//--------------------- .nv.info._Z31tiled_matrix_multiplication_gpuPfS_S_iii --------------------------
	.section	.nv.info._Z31tiled_matrix_multiplication_gpuPfS_S_iii,"",@"SHT_CUDA_INFO"
	.sectionflags	@""
	.align	4


	//----- nvinfo : EIATTR_CUDA_API_VERSION
	.align		4
        /*0000*/ 	.byte	0x04, 0x37
        /*0002*/ 	.short	(.L_7 - .L_6)
.L_6:
        /*0004*/ 	.word	0x00000082


	//----- nvinfo : EIATTR_KPARAM_INFO
	.align		4
.L_7:
        /*0008*/ 	.byte	0x04, 0x17
        /*000a*/ 	.short	(.L_9 - .L_8)
.L_8:
        /*000c*/ 	.word	0x00000000
        /*0010*/ 	.short	0x0005
        /*0012*/ 	.short	0x0020
        /*0014*/ 	.byte	0x00, 0xf0, 0x11, 0x00


	//----- nvinfo : EIATTR_KPARAM_INFO
	.align		4
.L_9:
        /*0018*/ 	.byte	0x04, 0x17
        /*001a*/ 	.short	(.L_11 - .L_10)
.L_10:
        /*001c*/ 	.word	0x00000000
        /*0020*/ 	.short	0x0004
        /*0022*/ 	.short	0x001c
        /*0024*/ 	.byte	0x00, 0xf0, 0x11, 0x00


	//----- nvinfo : EIATTR_KPARAM_INFO
	.align		4
.L_11:
        /*0028*/ 	.byte	0x04, 0x17
        /*002a*/ 	.short	(.L_13 - .L_12)
.L_12:
        /*002c*/ 	.word	0x00000000
        /*0030*/ 	.short	0x0003
        /*0032*/ 	.short	0x0018
        /*0034*/ 	.byte	0x00, 0xf0, 0x11, 0x00


	//----- nvinfo : EIATTR_KPARAM_INFO
	.align		4
.L_13:
        /*0038*/ 	.byte	0x04, 0x17
        /*003a*/ 	.short	(.L_15 - .L_14)
.L_14:
        /*003c*/ 	.word	0x00000000
        /*0040*/ 	.short	0x0002
        /*0042*/ 	.short	0x0010
        /*0044*/ 	.byte	0x00, 0xf5, 0x21, 0x00


	//----- nvinfo : EIATTR_KPARAM_INFO
	.align		4
.L_15:
        /*0048*/ 	.byte	0x04, 0x17
        /*004a*/ 	.short	(.L_17 - .L_16)
.L_16:
        /*004c*/ 	.word	0x00000000
        /*0050*/ 	.short	0x0001
        /*0052*/ 	.short	0x0008
        /*0054*/ 	.byte	0x00, 0xf5, 0x21, 0x00


	//----- nvinfo : EIATTR_KPARAM_INFO
	.align		4
.L_17:
        /*0058*/ 	.byte	0x04, 0x17
        /*005a*/ 	.short	(.L_19 - .L_18)
.L_18:
        /*005c*/ 	.word	0x00000000
        /*0060*/ 	.short	0x0000
        /*0062*/ 	.short	0x0000
        /*0064*/ 	.byte	0x00, 0xf5, 0x21, 0x00


	//----- nvinfo : EIATTR_SPARSE_MMA_MASK
	.align		4
.L_19:
        /*0068*/ 	.byte	0x03, 0x50
        /*006a*/ 	.short	0x0000


	//----- nvinfo : EIATTR_MAXREG_COUNT
	.align		4
        /*006c*/ 	.byte	0x03, 0x1b
        /*006e*/ 	.short	0x00ff


	//----- nvinfo : EIATTR_NUM_BARRIERS
	.align		4
        /*0070*/ 	.byte	0x02, 0x4c
        /*0072*/ 	.byte	0x01
	.zero		1


	//----- nvinfo : EIATTR_MERCURY_ISA_VERSION
	.align		4
        /*0074*/ 	.byte	0x03, 0x5f
        /*0076*/ 	.short	0x0101


	//----- nvinfo : EIATTR_VRC_CTA_INIT_COUNT
	.align		4
        /*0078*/ 	.byte	0x02, 0x4a
	.zero		1
	.zero		1


	//----- nvinfo : EIATTR_EXIT_INSTR_OFFSETS
	.align		4
        /*007c*/ 	.byte	0x04, 0x1c
        /*007e*/ 	.short	(.L_21 - .L_20)


	//   ....[0]....
.L_20:
        /*0080*/ 	.word	0x000005c0


	//   ....[1]....
        /*0084*/ 	.word	0x00000610


	//----- nvinfo : EIATTR_CBANK_PARAM_SIZE
	.align		4
.L_21:
        /*0088*/ 	.byte	0x03, 0x19
        /*008a*/ 	.short	0x0024


	//----- nvinfo : EIATTR_PARAM_CBANK
	.align		4
        /*008c*/ 	.byte	0x04, 0x0a
        /*008e*/ 	.short	(.L_23 - .L_22)
	.align		4
.L_22:
        /*0090*/ 	.word	index@(.nv.constant0._Z31tiled_matrix_multiplication_gpuPfS_S_iii)
        /*0094*/ 	.short	0x0380
        /*0096*/ 	.short	0x0024


	//----- nvinfo : EIATTR_SW_WAR
	.align		4
.L_23:
        /*0098*/ 	.byte	0x04, 0x36
        /*009a*/ 	.short	(.L_25 - .L_24)
.L_24:
        /*009c*/ 	.word	0x00000008
.L_25:


//--------------------- .nv.callgraph             --------------------------
	.section	.nv.callgraph,"",@"SHT_CUDA_CALLGRAPH"
	.align	4
	.sectionentsize	8
	.align		4
        /*0000*/ 	.word	0x00000000
	.align		4
        /*0004*/ 	.word	0xffffffff
	.align		4
        /*0008*/ 	.word	0x00000000
	.align		4
        /*000c*/ 	.word	0xfffffffe
	.align		4
        /*0010*/ 	.word	0x00000000
	.align		4
        /*0014*/ 	.word	0xfffffffd
	.align		4
        /*0018*/ 	.word	0x00000000
	.align		4
        /*001c*/ 	.word	0xfffffffc


//--------------------- .text._Z31tiled_matrix_multiplication_gpuPfS_S_iii --------------------------
	.section	.text._Z31tiled_matrix_multiplication_gpuPfS_S_iii,"ax",@progbits
	.align	128
        .global         _Z31tiled_matrix_multiplication_gpuPfS_S_iii
        .type           _Z31tiled_matrix_multiplication_gpuPfS_S_iii,@function
        .size           _Z31tiled_matrix_multiplication_gpuPfS_S_iii,(.L_x_3 - _Z31tiled_matrix_multiplication_gpuPfS_S_iii)
        .other          _Z31tiled_matrix_multiplication_gpuPfS_S_iii,@"STO_CUDA_ENTRY STV_DEFAULT"
_Z31tiled_matrix_multiplication_gpuPfS_S_iii:
.text._Z31tiled_matrix_multiplication_gpuPfS_S_iii:
[----:B------:R-:W-:Y:S01]  /*0000*/  LDC R1, c[0x0][0x37c] ;  /* 0x0000df00ff017b82 */ /* 0x000fe20000000800 */
[----:B------:R-:W0:Y:S01]  /*0010*/  LDCU UR4, c[0x0][0x39c] ;  /* 0x00007380ff0477ac */ /* 0x000e220008000800 */
[----:B------:R-:W1:Y:S01]  /*0020*/  S2R R17, SR_CTAID.X ;  /* 0x0000000000117919 */ /* 0x000e620000002500 */
[----:B------:R-:W-:Y:S01]  /*0030*/  HFMA2 R5, -RZ, RZ, 0, 0 ;  /* 0x00000000ff057431 */ /* 0x000fe200000001ff */
[----:B------:R-:W2:Y:S01]  /*0040*/  LDCU UR12, c[0x0][0x3a0] ;  /* 0x00007400ff0c77ac */ /* 0x000ea20008000800 */
[----:B------:R-:W1:Y:S01]  /*0050*/  S2R R0, SR_TID.X ;  /* 0x0000000000007919 */ /* 0x000e620000002100 */
[----:B------:R-:W3:Y:S01]  /*0060*/  LDCU.64 UR8, c[0x0][0x358] ;  /* 0x00006b00ff0877ac */ /* 0x000ee20008000a00 */
[----:B------:R-:W4:Y:S01]  /*0070*/  S2R R7, SR_CTAID.Y ;  /* 0x0000000000077919 */ /* 0x000f220000002600 */
[----:B------:R-:W4:Y:S01]  /*0080*/  S2R R2, SR_TID.Y ;  /* 0x0000000000027919 */ /* 0x000f220000002200 */
[----:B0-----:R-:W-:-:S05]  /*0090*/  I2FP.F32.S32 R3, UR4 ;  /* 0x0000000400037c45 */ /* 0x001fca0008201400 */
[----:B------:R-:W-:-:S06]  /*00a0*/  FMUL R3, R3, 0.0625 ;  /* 0x3d80000003037820 */ /* 0x000fcc0000400000 */
[----:B------:R-:W0:Y:S01]  /*00b0*/  FRND.CEIL R3, R3 ;  /* 0x0000000300037307 */ /* 0x000e220000209000 */
[----:B-1----:R-:W-:Y:S02]  /*00c0*/  LEA R17, R17, R0, 0x4 ;  /* 0x0000000011117211 */ /* 0x002fe400078e20ff */
[----:B0-----:R-:W-:Y:S02]  /*00d0*/  FSETP.GT.AND P0, PT, R3, RZ, PT ;  /* 0x000000ff0300720b */ /* 0x001fe40003f04000 */
[----:B----4-:R-:W-:-:S11]  /*00e0*/  LEA R18, R7, R2, 0x4 ;  /* 0x0000000207127211 */ /* 0x010fd600078e20ff */
[----:B--23--:R-:W-:Y:S05]  /*00f0*/  @!P0 BRA `(.L_x_0) ;  /* 0x0000000400248947 */ /* 0x00cfea0003800000 */
[----:B------:R-:W0:Y:S01]  /*0100*/  S2UR UR6, SR_CgaCtaId ;  /* 0x00000000000679c3 */ /* 0x000e220000008800 */
[----:B------:R-:W-:Y:S01]  /*0110*/  UMOV UR4, 0x400 ;  /* 0x0000040000047882 */ /* 0x000fe20000000000 */
[----:B------:R-:W-:Y:S01]  /*0120*/  MOV R5, RZ ;  /* 0x000000ff00057202 */ /* 0x000fe20000000f00 */
[----:B------:R-:W-:Y:S01]  /*0130*/  UIADD3 UR5, UPT, UPT, UR4, 0x400, URZ ;  /* 0x0000040004057890 */ /* 0x000fe2000fffe0ff */
[----:B------:R-:W-:Y:S01]  /*0140*/  MOV R23, RZ ;  /* 0x000000ff00177202 */ /* 0x000fe20000000f00 */
[----:B------:R-:W1:Y:S01]  /*0150*/  LDCU UR7, c[0x0][0x3a0] ;  /* 0x00007400ff0777ac */ /* 0x000e620008000800 */
[----:B------:R-:W2:Y:S01]  /*0160*/  LDCU.64 UR10, c[0x0][0x398] ;  /* 0x00007300ff0a77ac */ /* 0x000ea20008000a00 */
[----:B0-----:R-:W-:Y:S02]  /*0170*/  ULEA UR4, UR6, UR4, 0x18 ;  /* 0x0000000406047291 */ /* 0x001fe4000f8ec0ff */
[----:B------:R-:W-:-:S04]  /*0180*/  ULEA UR5, UR6, UR5, 0x18 ;  /* 0x0000000506057291 */ /* 0x000fc8000f8ec0ff */
[----:B------:R-:W-:Y:S02]  /*0190*/  LEA R19, R2, UR4, 0x6 ;  /* 0x0000000402137c11 */ /* 0x000fe4000f8e30ff */
[C---:B------:R-:W-:Y:S02]  /*01a0*/  LEA R21, R0.reuse, UR5, 0x2 ;  /* 0x0000000500157c11 */ /* 0x040fe4000f8e10ff */
[----:B------:R-:W-:Y:S02]  /*01b0*/  LEA R20, R0, R19, 0x2 ;  /* 0x0000001300147211 */ /* 0x000fe400078e10ff */
[----:B-12---:R-:W-:-:S07]  /*01c0*/  LEA R16, R2, R21, 0x6 ;  /* 0x0000001502107211 */ /* 0x006fce00078e30ff */
.L_x_1:
[----:B------:R-:W-:Y:S01]  /*01d0*/  LEA R13, R23, R0, 0x4 ;  /* 0x00000000170d7211 */ /* 0x000fe200078e20ff */
[----:B------:R-:W-:Y:S01]  /*01e0*/  HFMA2 R27, -RZ, RZ, 0, 0 ;  /* 0x00000000ff1b7431 */ /* 0x000fe200000001ff */
[----:B------:R-:W-:Y:S02]  /*01f0*/  ISETP.GE.AND P0, PT, R17, UR7, PT ;  /* 0x0000000711007c0c */ /* 0x000fe4000bf06270 */
[----:B------:R-:W-:Y:S02]  /*0200*/  ISETP.GE.AND P1, PT, R13, UR11, PT ;  /* 0x0000000b0d007c0c */ /* 0x000fe4000bf26270 */
[----:B------:R-:W-:Y:S02]  /*0210*/  LEA R4, R23, R2, 0x4 ;  /* 0x0000000217047211 */ /* 0x000fe400078e20ff */
[----:B------:R-:W-:Y:S02]  /*0220*/  ISETP.GE.OR P1, PT, R18, UR10, P1 ;  /* 0x0000000a12007c0c */ /* 0x000fe40008f26670 */
[----:B------:R-:W-:-:S02]  /*0230*/  ISETP.GE.OR P0, PT, R4, UR11, P0 ;  /* 0x0000000b04007c0c */ /* 0x000fc40008706670 */
[----:B------:R-:W-:-:S09]  /*0240*/  MOV R25, RZ ;  /* 0x000000ff00197202 */ /* 0x000fd20000000f00 */
[----:B------:R-:W0:Y:S01]  /*0250*/  @!P1 LDC.64 R8, c[0x0][0x380] ;  /* 0x0000e000ff089b82 */ /* 0x000e220000000a00 */
[----:B------:R-:W-:Y:S02]  /*0260*/  @!P1 IMAD R13, R18, UR11, R13 ;  /* 0x0000000b120d9c24 */ /* 0x000fe4000f8e020d */
[----:B------:R-:W-:-:S05]  /*0270*/  @!P0 IMAD R11, R4, UR7, R17 ;  /* 0x00000007040b8c24 */ /* 0x000fca000f8e0211 */
[----:B------:R-:W1:Y:S01]  /*0280*/  @!P0 LDC.64 R6, c[0x0][0x388] ;  /* 0x0000e200ff068b82 */ /* 0x000e620000000a00 */
[----:B0-----:R-:W-:-:S05]  /*0290*/  @!P1 IMAD.WIDE R12, R13, 0x4, R8 ;  /* 0x000000040d0c9825 */ /* 0x001fca00078e0208 */
[----:B------:R-:W2:Y:S01]  /*02a0*/  @!P1 LDG.E R25, desc[UR8][R12.64] ;  /* 0x000000080c199981 */ /* 0x000ea2000c1e1900 */
[----:B-1----:R-:W-:-:S05]  /*02b0*/  @!P0 IMAD.WIDE R6, R11, 0x4, R6 ;  /* 0x000000040b068825 */ /* 0x002fca00078e0206 */
[----:B------:R-:W3:Y:S01]  /*02c0*/  @!P0 LDG.E R27, desc[UR8][R6.64] ;  /* 0x00000008061b8981 */ /* 0x000ee2000c1e1900 */
[----:B------:R-:W-:-:S03]  /*02d0*/  IADD3 R23, PT, PT, R23, 0x1, RZ ;  /* 0x0000000117177810 */ /* 0x000fc60007ffe0ff */
[----:B--2---:R-:W-:Y:S04]  /*02e0*/  STS [R20], R25 ;  /* 0x0000001914007388 */ /* 0x004fe80000000800 */
[----:B---3--:R-:W-:Y:S01]  /*02f0*/  STS [R16], R27 ;  /* 0x0000001b10007388 */ /* 0x008fe20000000800 */
[----:B------:R-:W-:Y:S06]  /*0300*/  BAR.SYNC.DEFER_BLOCKING 0x0 ;  /* 0x0000000000007b1d */ /* 0x000fec0000010000 */
[----:B------:R-:W-:Y:S04]  /*0310*/  LDS R4, [R21] ;  /* 0x0000000015047984 */ /* 0x000fe80000000800 */
[----:B------:R-:W0:Y:S04]  /*0320*/  LDS.128 R8, [R19] ;  /* 0x0000000013087984 */ /* 0x000e280000000c00 */
[----:B------:R-:W1:Y:S04]  /*0330*/  LDS R26, [R21+0x40] ;  /* 0x00004000151a7984 */ /* 0x000e680000000800 */
[----:B------:R-:W2:Y:S04]  /*0340*/  LDS R28, [R21+0x80] ;  /* 0x00008000151c7984 */ /* 0x000ea80000000800 */
[----:B------:R-:W3:Y:S04]  /*0350*/  LDS R24, [R21+0xc0] ;  /* 0x0000c00015187984 */ /* 0x000ee80000000800 */
[----:B------:R-:W-:Y:S04]  /*0360*/  LDS R29, [R21+0x100] ;  /* 0x00010000151d7984 */ /* 0x000fe80000000800 */
[----:B------:R-:W4:Y:S04]  /*0370*/  LDS.128 R12, [R19+0x10] ;  /* 0x00001000130c7984 */ /* 0x000f280000000c00 */
[----:B------:R-:W5:Y:S04]  /*0380*/  LDS R22, [R21+0x140] ;  /* 0x0001400015167984 */ /* 0x000f680000000800 */
[----:B------:R-:W5:Y:S04]  /*0390*/  LDS R25, [R21+0x180] ;  /* 0x0001800015197984 */ /* 0x000f680000000800 */
[----:B------:R-:W-:Y:S01]  /*03a0*/  LDS R27, [R21+0x200] ;  /* 0x00020000151b7984 */ /* 0x000fe20000000800 */
[----:B0-----:R-:W-:-:S03]  /*03b0*/  FFMA R4, R8, R4, R5 ;  /* 0x0000000408047223 */ /* 0x001fc60000000005 */
[----:B------:R-:W0:Y:S01]  /*03c0*/  LDS R8, [R21+0x1c0] ;  /* 0x0001c00015087984 */ /* 0x000e220000000800 */
[----:B-1----:R-:W-:-:S03]  /*03d0*/  FFMA R9, R26, R9, R4 ;  /* 0x000000091a097223 */ /* 0x002fc60000000004 */
[----:B------:R-:W1:Y:S01]  /*03e0*/  LDS.128 R4, [R19+0x20] ;  /* 0x0000200013047984 */ /* 0x000e620000000c00 */
[----:B--2---:R-:W-:-:S04]  /*03f0*/  FFMA R9, R28, R10, R9 ;  /* 0x0000000a1c097223 */ /* 0x004fc80000000009 */
[----:B---3--:R-:W-:-:S04]  /*0400*/  FFMA R9, R24, R11, R9 ;  /* 0x0000000b18097223 */ /* 0x008fc80000000009 */
[----:B----4-:R-:W-:Y:S02]  /*0410*/  FFMA R9, R12, R29, R9 ;  /* 0x0000001d0c097223 */ /* 0x010fe40000000009 */
[----:B------:R-:W2:Y:S02]  /*0420*/  LDS R12, [R21+0x240] ;  /* 0x00024000150c7984 */ /* 0x000ea40000000800 */
[----:B-----5:R-:W-:Y:S02]  /*0430*/  FFMA R22, R22, R13, R9 ;  /* 0x0000000d16167223 */ /* 0x020fe40000000009 */
[----:B------:R-:W3:Y:S02]  /*0440*/  LDS R13, [R21+0x280] ;  /* 0x00028000150d7984 */ /* 0x000ee40000000800 */
[----:B------:R-:W-:Y:S02]  /*0450*/  FFMA R25, R25, R14, R22 ;  /* 0x0000000e19197223 */ /* 0x000fe40000000016 */
[----:B------:R-:W4:Y:S04]  /*0460*/  LDS R14, [R21+0x2c0] ;  /* 0x0002c000150e7984 */ /* 0x000f280000000800 */
[----:B------:R-:W-:Y:S01]  /*0470*/  LDS R22, [R21+0x340] ;  /* 0x0003400015167984 */ /* 0x000fe20000000800 */
[----:B0-----:R-:W-:-:S03]  /*0480*/  FFMA R29, R8, R15, R25 ;  /* 0x0000000f081d7223 */ /* 0x001fc60000000019 */
[----:B------:R-:W-:Y:S04]  /*0490*/  LDS R25, [R21+0x300] ;  /* 0x0003000015197984 */ /* 0x000fe80000000800 */
[----:B------:R-:W0:Y:S01]  /*04a0*/  LDS.128 R8, [R19+0x30] ;  /* 0x0000300013087984 */ /* 0x000e220000000c00 */
[----:B-1----:R-:W-:-:S03]  /*04b0*/  FFMA R27, R4, R27, R29 ;  /* 0x0000001b041b7223 */ /* 0x002fc6000000001d */
[----:B------:R-:W1:Y:S04]  /*04c0*/  LDS R15, [R21+0x380] ;  /* 0x00038000150f7984 */ /* 0x000e680000000800 */
[----:B------:R-:W5:Y:S01]  /*04d0*/  LDS R4, [R21+0x3c0] ;  /* 0x0003c00015047984 */ /* 0x000f620000000800 */
[----:B--2---:R-:W-:-:S04]  /*04e0*/  FFMA R12, R12, R5, R27 ;  /* 0x000000050c0c7223 */ /* 0x004fc8000000001b */
[----:B---3--:R-:W-:Y:S01]  /*04f0*/  FFMA R13, R13, R6, R12 ;  /* 0x000000060d0d7223 */ /* 0x008fe2000000000c */
[----:B------:R-:W-:-:S03]  /*0500*/  I2FP.F32.U32 R6, R23 ;  /* 0x0000001700067245 */ /* 0x000fc60000201000 */
[----:B----4-:R-:W-:Y:S01]  /*0510*/  FFMA R7, R14, R7, R13 ;  /* 0x000000070e077223 */ /* 0x010fe2000000000d */
[----:B------:R-:W-:Y:S01]  /*0520*/  BAR.SYNC.DEFER_BLOCKING 0x0 ;  /* 0x0000000000007b1d */ /* 0x000fe20000010000 */
[----:B------:R-:W-:Y:S02]  /*0530*/  FSETP.GT.AND P0, PT, R3, R6, PT ;  /* 0x000000060300720b */ /* 0x000fe40003f04000 */
[----:B0-----:R-:W-:-:S04]  /*0540*/  FFMA R7, R8, R25, R7 ;  /* 0x0000001908077223 */ /* 0x001fc80000000007 */
[----:B------:R-:W-:-:S04]  /*0550*/  FFMA R22, R22, R9, R7 ;  /* 0x0000000916167223 */ /* 0x000fc80000000007 */
[----:B-1----:R-:W-:-:S04]  /*0560*/  FFMA R15, R15, R10, R22 ;  /* 0x0000000a0f0f7223 */ /* 0x002fc80000000016 */
[----:B-----5:R-:W-:Y:S01]  /*0570*/  FFMA R5, R4, R11, R15 ;  /* 0x0000000b04057223 */ /* 0x020fe2000000000f */
[----:B------:R-:W-:Y:S06]  /*0580*/  @P0 BRA `(.L_x_1) ;  /* 0xfffffffc00100947 */ /* 0x000fec000383ffff */
.L_x_0:
[----:B------:R-:W0:Y:S01]  /*0590*/  LDCU UR4, c[0x0][0x398] ;  /* 0x00007300ff0477ac */ /* 0x000e220008000800 */
[----:B------:R-:W-:-:S04]  /*05a0*/  ISETP.GE.AND P0, PT, R17, UR12, PT ;  /* 0x0000000c11007c0c */ /* 0x000fc8000bf06270 */
[----:B0-----:R-:W-:-:S13]  /*05b0*/  ISETP.GE.OR P0, PT, R18, UR4, P0 ;  /* 0x0000000412007c0c */ /* 0x001fda0008706670 */
[----:B------:R-:W-:Y:S05]  /*05c0*/  @P0 EXIT ;  /* 0x000000000000094d */ /* 0x000fea0003800000 */
[----:B------:R-:W0:Y:S01]  /*05d0*/  LDC.64 R2, c[0x0][0x390] ;  /* 0x0000e400ff027b82 */ /* 0x000e220000000a00 */
[----:B------:R-:W-:-:S04]  /*05e0*/  IMAD R17, R18, UR12, R17 ;  /* 0x0000000c12117c24 */ /* 0x000fc8000f8e0211 */
[----:B0-----:R-:W-:-:S05]  /*05f0*/  IMAD.WIDE.U32 R2, R17, 0x4, R2 ;  /* 0x0000000411027825 */ /* 0x001fca00078e0002 */
[----:B------:R-:W-:Y:S01]  /*0600*/  STG.E desc[UR8][R2.64], R5 ;  /* 0x0000000502007986 */ /* 0x000fe2000c101908 */
[----:B------:R-:W-:Y:S05]  /*0610*/  EXIT ;  /* 0x000000000000794d */ /* 0x000fea0003800000 */
.L_x_2:
[----:B------:R-:W-:-:S00]  /*0620*/  BRA `(.L_x_2) ;  /* 0xfffffffc00fc7947 */ /* 0x000fc0000383ffff */
[----:B------:R-:W-:-:S00]  /*0630*/  NOP ;  /* 0x0000000000007918 */ /* 0x000fc00000000000 */
        /* <DEDUP_REMOVED lines=12> */
.L_x_3:


//--------------------- .nv.shared._Z31tiled_matrix_multiplication_gpuPfS_S_iii --------------------------
	.section	.nv.shared._Z31tiled_matrix_multiplication_gpuPfS_S_iii,"aw",@nobits
	.sectionflags	@""
	.align	4
.nv.shared._Z31tiled_matrix_multiplication_gpuPfS_S_iii:
	.zero		3072


//--------------------- .nv.shared.reserved.0     --------------------------
	.section	.nv.shared.reserved.0,"aw",@nobits
	.weak		__nv_reservedSMEM_offset_0_alias
	.size		__nv_reservedSMEM_offset_0_alias, 0, 64
	.other		__nv_reservedSMEM_offset_0_alias,@"STO_CUDA_RESERVED_SHARED STV_DEFAULT"
__nv_reservedSMEM_offset_0_alias:
	.zero		0
	.zero		64


//--------------------- .nv.constant0._Z31tiled_matrix_multiplication_gpuPfS_S_iii --------------------------
	.section	.nv.constant0._Z31tiled_matrix_multiplication_gpuPfS_S_iii,"a",@progbits
	.sectionflags	@""
	.align	4
.nv.constant0._Z31tiled_matrix_multiplication_gpuPfS_S_iii:
	.zero		932


//--------------------- SYMBOLS --------------------------

	.type		.nv.reservedSmem.offset0,@object
	.size		.nv.reservedSmem.offset0,0x4
	.type		.nv.reservedSmem.cap,@object
	.size		.nv.reservedSmem.cap,0x4
